//
// Generated by NVIDIA NVVM Compiler
//
// Compiler Build ID: CL-36424714
// Cuda compilation tools, release 13.0, V13.0.88
// Based on NVVM 20.0.0
//

.version 9.0
.target sm_100
.address_size 64

// _ZZ9_kernel_0diPiPdS_S0_S0_S0_S0_S0_E5sdata has been demoted

.entry _Z9_kernel_0diPiPdS_S0_S0_S0_S0_S0_(
	.param .f64 _Z9_kernel_0diPiPdS_S0_S0_S0_S0_S0__param_0,
	.param .u32 _Z9_kernel_0diPiPdS_S0_S0_S0_S0_S0__param_1,
	.param .u64 .ptr .align 1 _Z9_kernel_0diPiPdS_S0_S0_S0_S0_S0__param_2,
	.param .u64 .ptr .align 1 _Z9_kernel_0diPiPdS_S0_S0_S0_S0_S0__param_3,
	.param .u64 .ptr .align 1 _Z9_kernel_0diPiPdS_S0_S0_S0_S0_S0__param_4,
	.param .u64 .ptr .align 1 _Z9_kernel_0diPiPdS_S0_S0_S0_S0_S0__param_5,
	.param .u64 .ptr .align 1 _Z9_kernel_0diPiPdS_S0_S0_S0_S0_S0__param_6,
	.param .u64 .ptr .align 1 _Z9_kernel_0diPiPdS_S0_S0_S0_S0_S0__param_7,
	.param .u64 .ptr .align 1 _Z9_kernel_0diPiPdS_S0_S0_S0_S0_S0__param_8,
	.param .u64 .ptr .align 1 _Z9_kernel_0diPiPdS_S0_S0_S0_S0_S0__param_9
)
{
	.reg .pred 	%p<10>;
	.reg .b32 	%r<34>;
	.reg .b64 	%rd<47>;
	.reg .b64 	%fd<51>;
	// demoted variable
	.shared .align 8 .b8 _ZZ9_kernel_0diPiPdS_S0_S0_S0_S0_S0_E5sdata[4096];
	ld.param.f64 	%fd8, [_Z9_kernel_0diPiPdS_S0_S0_S0_S0_S0__param_0];
	ld.param.u64 	%rd9, [_Z9_kernel_0diPiPdS_S0_S0_S0_S0_S0__param_2];
	ld.param.u64 	%rd10, [_Z9_kernel_0diPiPdS_S0_S0_S0_S0_S0__param_4];
	ld.param.u64 	%rd11, [_Z9_kernel_0diPiPdS_S0_S0_S0_S0_S0__param_5];
	ld.param.u64 	%rd12, [_Z9_kernel_0diPiPdS_S0_S0_S0_S0_S0__param_6];
	ld.param.u64 	%rd13, [_Z9_kernel_0diPiPdS_S0_S0_S0_S0_S0__param_7];
	ld.param.u64 	%rd14, [_Z9_kernel_0diPiPdS_S0_S0_S0_S0_S0__param_8];
	ld.param.u64 	%rd15, [_Z9_kernel_0diPiPdS_S0_S0_S0_S0_S0__param_9];
	cvta.to.global.u64 	%rd1, %rd12;
	cvta.to.global.u64 	%rd2, %rd9;
	cvta.to.global.u64 	%rd16, %rd11;
	cvta.to.global.u64 	%rd17, %rd10;
	cvta.to.global.u64 	%rd3, %rd13;
	cvta.to.global.u64 	%rd18, %rd15;
	cvta.to.global.u64 	%rd19, %rd14;
	mov.u32 	%r1, %ctaid.x;
	mov.u32 	%r2, %tid.x;
	shl.b32 	%r18, %r1, 9;
	add.s32 	%r19, %r18, %r2;
	mul.wide.u32 	%rd20, %r19, 8;
	add.s64 	%rd21, %rd19, %rd20;
	ld.global.f64 	%fd9, [%rd21];
	add.s64 	%rd22, %rd18, %rd20;
	ld.global.f64 	%fd10, [%rd22];
	fma.rn.f64 	%fd11, %fd8, %fd10, %fd9;
	add.s64 	%rd4, %rd3, %rd20;
	st.global.f64 	[%rd4], %fd11;
	bar.sync 	0;
	mul.wide.u32 	%rd23, %r19, 4;
	add.s64 	%rd24, %rd17, %rd23;
	ld.global.u32 	%r3, [%rd24];
	ld.global.u32 	%r4, [%rd24+4];
	setp.ge.s32 	%p1, %r3, %r4;
	add.s64 	%rd5, %rd16, %rd20;
	@%p1 bra 	$L__BB0_7;
	ld.global.f64 	%fd49, [%rd5];
	sub.s32 	%r20, %r4, %r3;
	and.b32  	%r5, %r20, 3;
	setp.eq.s32 	%p2, %r5, 0;
	mov.u32 	%r31, %r3;
	@%p2 bra 	$L__BB0_4;
	neg.s32 	%r29, %r5;
	mov.u32 	%r31, %r3;
$L__BB0_3:
	.pragma "nounroll";
	mul.wide.s32 	%rd25, %r31, 8;
	add.s64 	%rd26, %rd1, %rd25;
	mul.wide.s32 	%rd27, %r31, 4;
	add.s64 	%rd28, %rd2, %rd27;
	ld.global.u32 	%r21, [%rd28];
	ld.global.f64 	%fd12, [%rd26];
	mul.wide.s32 	%rd29, %r21, 8;
	add.s64 	%rd30, %rd3, %rd29;
	ld.global.f64 	%fd13, [%rd30];
	fma.rn.f64 	%fd49, %fd12, %fd13, %fd49;
	st.global.f64 	[%rd5], %fd49;
	add.s32 	%r31, %r31, 1;
	add.s32 	%r29, %r29, 1;
	setp.ne.s32 	%p3, %r29, 0;
	@%p3 bra 	$L__BB0_3;
$L__BB0_4:
	sub.s32 	%r22, %r3, %r4;
	setp.gt.u32 	%p4, %r22, -4;
	@%p4 bra 	$L__BB0_7;
	sub.s32 	%r32, %r31, %r4;
	add.s64 	%rd6, %rd2, 8;
	add.s64 	%rd7, %rd1, 16;
$L__BB0_6:
	mul.wide.s32 	%rd31, %r31, 4;
	add.s64 	%rd32, %rd6, %rd31;
	mul.wide.s32 	%rd33, %r31, 8;
	add.s64 	%rd34, %rd7, %rd33;
	ld.global.u32 	%r23, [%rd32+-8];
	ld.global.f64 	%fd14, [%rd34+-16];
	mul.wide.s32 	%rd35, %r23, 8;
	add.s64 	%rd36, %rd3, %rd35;
	ld.global.f64 	%fd15, [%rd36];
	fma.rn.f64 	%fd16, %fd14, %fd15, %fd49;
	st.global.f64 	[%rd5], %fd16;
	ld.global.u32 	%r24, [%rd32+-4];
	ld.global.f64 	%fd17, [%rd34+-8];
	mul.wide.s32 	%rd37, %r24, 8;
	add.s64 	%rd38, %rd3, %rd37;
	ld.global.f64 	%fd18, [%rd38];
	fma.rn.f64 	%fd19, %fd17, %fd18, %fd16;
	st.global.f64 	[%rd5], %fd19;
	ld.global.u32 	%r25, [%rd32];
	ld.global.f64 	%fd20, [%rd34];
	mul.wide.s32 	%rd39, %r25, 8;
	add.s64 	%rd40, %rd3, %rd39;
	ld.global.f64 	%fd21, [%rd40];
	fma.rn.f64 	%fd22, %fd20, %fd21, %fd19;
	st.global.f64 	[%rd5], %fd22;
	ld.global.u32 	%r26, [%rd32+4];
	ld.global.f64 	%fd23, [%rd34+8];
	mul.wide.s32 	%rd41, %r26, 8;
	add.s64 	%rd42, %rd3, %rd41;
	ld.global.f64 	%fd24, [%rd42];
	fma.rn.f64 	%fd49, %fd23, %fd24, %fd22;
	st.global.f64 	[%rd5], %fd49;
	add.s32 	%r31, %r31, 4;
	add.s32 	%r32, %r32, 4;
	setp.ne.s32 	%p5, %r32, 0;
	@%p5 bra 	$L__BB0_6;
$L__BB0_7:
	bar.sync 	0;
	shl.b32 	%r27, %r2, 3;
	mov.u32 	%r28, _ZZ9_kernel_0diPiPdS_S0_S0_S0_S0_S0_E5sdata;
	add.s32 	%r17, %r28, %r27;
	ld.global.f64 	%fd25, [%rd5];
	ld.global.f64 	%fd26, [%rd4];
	mul.f64 	%fd7, %fd25, %fd26;
	st.shared.f64 	[%r17], %fd7;
	setp.gt.u32 	%p6, %r2, 255;
	@%p6 bra 	$L__BB0_9;
	ld.shared.f64 	%fd27, [%r17+2048];
	add.f64 	%fd28, %fd7, %fd27;
	st.shared.f64 	[%r17], %fd28;
$L__BB0_9:
	bar.sync 	0;
	setp.gt.u32 	%p7, %r2, 127;
	@%p7 bra 	$L__BB0_11;
	ld.shared.f64 	%fd29, [%r17];
	ld.shared.f64 	%fd30, [%r17+1024];
	add.f64 	%fd31, %fd29, %fd30;
	st.shared.f64 	[%r17], %fd31;
$L__BB0_11:
	bar.sync 	0;
	setp.gt.u32 	%p8, %r2, 63;
	@%p8 bra 	$L__BB0_13;
	ld.shared.f64 	%fd32, [%r17];
	ld.shared.f64 	%fd33, [%r17+512];
	add.f64 	%fd34, %fd32, %fd33;
	st.shared.f64 	[%r17], %fd34;
$L__BB0_13:
	bar.sync 	0;
	setp.gt.u32 	%p9, %r2, 31;
	@%p9 bra 	$L__BB0_15;
	ld.param.u64 	%rd46, [_Z9_kernel_0diPiPdS_S0_S0_S0_S0_S0__param_3];
	ld.shared.f64 	%fd35, [%r17];
	ld.shared.f64 	%fd36, [%r17+256];
	add.f64 	%fd37, %fd35, %fd36;
	ld.shared.f64 	%fd38, [%r17+128];
	add.f64 	%fd39, %fd37, %fd38;
	ld.shared.f64 	%fd40, [%r17+64];
	add.f64 	%fd41, %fd39, %fd40;
	ld.shared.f64 	%fd42, [%r17+32];
	add.f64 	%fd43, %fd41, %fd42;
	ld.shared.f64 	%fd44, [%r17+16];
	add.f64 	%fd45, %fd43, %fd44;
	st.shared.f64 	[%r17], %fd45;
	ld.shared.f64 	%fd46, [%r17+8];
	add.f64 	%fd47, %fd45, %fd46;
	cvta.to.global.u64 	%rd43, %rd46;
	mul.wide.u32 	%rd44, %r1, 8;
	add.s64 	%rd45, %rd43, %rd44;
	st.global.f64 	[%rd45], %fd47;
$L__BB0_15:
	ret;

}


// ===== COMPILED SASS (sm_100) =====

	.target	sm_100

	.elftype	@"ET_EXEC"


//--------------------- .note.nv.tkinfo           --------------------------
	.section	.note.nv.tkinfo,"",@"SHT_NOTE"
	.sectionflags	@"SHF_NOTE_NV_TKINFO"
	.tkinfo
        /*0018*/ 	.word	0x00000002
        /*0030*/ 	.string	""
        /*0030*/ 	.string	"ptxas"
        /*0030*/ 	.string	"Cuda compilation tools, release 13.0, V13.0.88"
        /*0030*/ 	.string	"Build cuda_13.0.r13.0/compiler.36424714_0"
        /*0030*/ 	.string	"-arch sm_100 -m 64 "



//--------------------- .note.nv.cuinfo           --------------------------
	.section	.note.nv.cuinfo,"",@"SHT_NOTE"
	.sectionflags	@"SHF_NOTE_NV_CUINFO"
        /*0018*/ 	.short	0x0002
        /*001a*/ 	.short	0x0064
        /*001c*/ 	.short	0x0082
	.zero		2


//--------------------- .nv.info                  --------------------------
	.section	.nv.info,"",@"SHT_CUDA_INFO"
	.align	4


	//----- nvinfo : EIATTR_REGCOUNT
	.align		4
        /*0000*/ 	.byte	0x04, 0x2f
        /*0002*/ 	.short	(.L_1 - .L_0)
	.align		4
.L_0:
        /*0004*/ 	.word	index@(_Z9_kernel_0diPiPdS_S0_S0_S0_S0_S0_)
        /*0008*/ 	.word	0x00000020


	//----- nvinfo : EIATTR_FRAME_SIZE
	.align		4
.L_1:
        /*000c*/ 	.byte	0x04, 0x11
        /*000e*/ 	.short	(.L_3 - .L_2)
	.align		4
.L_2:
        /*0010*/ 	.word	index@(_Z9_kernel_0diPiPdS_S0_S0_S0_S0_S0_)
        /*0014*/ 	.word	0x00000000


	//----- nvinfo : EIATTR_MIN_STACK_SIZE
	.align		4
.L_3:
        /*0018*/ 	.byte	0x04, 0x12
        /*001a*/ 	.short	(.L_5 - .L_4)
	.align		4
.L_4:
        /*001c*/ 	.word	index@(_Z9_kernel_0diPiPdS_S0_S0_S0_S0_S0_)
        /*0020*/ 	.word	0x00000000
.L_5:


//--------------------- .nv.compat                --------------------------
	.section	.nv.compat,"",@"SHT_CUDA_COMPAT_INFO"
	.align	4
        /*0000*/ 	.byte	0x02, 0x09, 0x00, 0x00, 0x02, 0x02, 0x01, 0x00, 0x02, 0x05, 0x05, 0x00, 0x03, 0x07, 0x01, 0x01
        /*0010*/ 	.byte	0x02, 0x03, 0x00, 0x00, 0x02, 0x06, 0x01, 0x00, 0x04, 0x0b, 0x08, 0x00, 0x01, 0x00, 0x00, 0x00
        /*0020*/ 	.byte	0x00, 0x00, 0x00, 0x00


//--------------------- .nv.info._Z9_kernel_0diPiPdS_S0_S0_S0_S0_S0_ --------------------------
	.section	.nv.info._Z9_kernel_0diPiPdS_S0_S0_S0_S0_S0_,"",@"SHT_CUDA_INFO"
	.sectionflags	@""
	.align	4


	//----- nvinfo : EIATTR_CUDA_API_VERSION
	.align		4
        /*0000*/ 	.byte	0x04, 0x37
        /*0002*/ 	.short	(.L_7 - .L_6)
.L_6:
        /*0004*/ 	.word	0x00000082


	//----- nvinfo : EIATTR_KPARAM_INFO
	.align		4
.L_7:
        /*0008*/ 	.byte	0x04, 0x17
        /*000a*/ 	.short	(.L_9 - .L_8)
.L_8:
        /*000c*/ 	.word	0x00000000
        /*0010*/ 	.short	0x0009
        /*0012*/ 	.short	0x0048
        /*0014*/ 	.byte	0x00, 0xf5, 0x21, 0x00


	//----- nvinfo : EIATTR_KPARAM_INFO
	.align		4
.L_9:
        /*0018*/ 	.byte	0x04, 0x17
        /*001a*/ 	.short	(.L_11 - .L_10)
.L_10:
        /*001c*/ 	.word	0x00000000
        /*0020*/ 	.short	0x0008
        /*0022*/ 	.short	0x0040
        /*0024*/ 	.byte	0x00, 0xf5, 0x21, 0x00


	//----- nvinfo : EIATTR_KPARAM_INFO
	.align		4
.L_11:
        /*0028*/ 	.byte	0x04, 0x17
        /*002a*/ 	.short	(.L_13 - .L_12)
.L_12:
        /*002c*/ 	.word	0x00000000
        /*0030*/ 	.short	0x0007
        /*0032*/ 	.short	0x0038
        /*0034*/ 	.byte	0x00, 0xf5, 0x21, 0x00


	//----- nvinfo : EIATTR_KPARAM_INFO
	.align		4
.L_13:
        /*0038*/ 	.byte	0x04, 0x17
        /*003a*/ 	.short	(.L_15 - .L_14)
.L_14:
        /*003c*/ 	.word	0x00000000
        /*0040*/ 	.short	0x0006
        /*0042*/ 	.short	0x0030
        /*0044*/ 	.byte	0x00, 0xf5, 0x21, 0x00


	//----- nvinfo : EIATTR_KPARAM_INFO
	.align		4
.L_15:
        /*0048*/ 	.byte	0x04, 0x17
        /*004a*/ 	.short	(.L_17 - .L_16)
.L_16:
        /*004c*/ 	.word	0x00000000
        /*0050*/ 	.short	0x0005
        /*0052*/ 	.short	0x0028
        /*0054*/ 	.byte	0x00, 0xf5, 0x21, 0x00


	//----- nvinfo : EIATTR_KPARAM_INFO
	.align		4
.L_17:
        /*0058*/ 	.byte	0x04, 0x17
        /*005a*/ 	.short	(.L_19 - .L_18)
.L_18:
        /*005c*/ 	.word	0x00000000
        /*0060*/ 	.short	0x0004
        /*0062*/ 	.short	0x0020
        /*0064*/ 	.byte	0x00, 0xf5, 0x21, 0x00


	//----- nvinfo : EIATTR_KPARAM_INFO
	.align		4
.L_19:
        /*0068*/ 	.byte	0x04, 0x17
        /*006a*/ 	.short	(.L_21 - .L_20)
.L_20:
        /*006c*/ 	.word	0x00000000
        /*0070*/ 	.short	0x0003
        /*0072*/ 	.short	0x0018
        /*0074*/ 	.byte	0x00, 0xf5, 0x21, 0x00


	//----- nvinfo : EIATTR_KPARAM_INFO
	.align		4
.L_21:
        /*0078*/ 	.byte	0x04, 0x17
        /*007a*/ 	.short	(.L_23 - .L_22)
.L_22:
        /*007c*/ 	.word	0x00000000
        /*0080*/ 	.short	0x0002
        /*0082*/ 	.short	0x0010
        /*0084*/ 	.byte	0x00, 0xf5, 0x21, 0x00


	//----- nvinfo : EIATTR_KPARAM_INFO
	.align		4
.L_23:
        /*0088*/ 	.byte	0x04, 0x17
        /*008a*/ 	.short	(.L_25 - .L_24)
.L_24:
        /*008c*/ 	.word	0x00000000
        /*0090*/ 	.short	0x0001
        /*0092*/ 	.short	0x0008
        /*0094*/ 	.byte	0x00, 0xf0, 0x11, 0x00


	//----- nvinfo : EIATTR_KPARAM_INFO
	.align		4
.L_25:
        /*0098*/ 	.byte	0x04, 0x17
        /*009a*/ 	.short	(.L_27 - .L_26)
.L_26:
        /*009c*/ 	.word	0x00000000
        /*00a0*/ 	.short	0x0000
        /*00a2*/ 	.short	0x0000
        /*00a4*/ 	.byte	0x00, 0xf0, 0x21, 0x00


	//----- nvinfo : EIATTR_SPARSE_MMA_MASK
	.align		4
.L_27:
        /*00a8*/ 	.byte	0x03, 0x50
        /*00aa*/ 	.short	0x0000


	//----- nvinfo : EIATTR_MAXREG_COUNT
	.align		4
        /*00ac*/ 	.byte	0x03, 0x1b
        /*00ae*/ 	.short	0x00ff


	//----- nvinfo : EIATTR_NUM_BARRIERS
	.align		4
        /*00b0*/ 	.byte	0x02, 0x4c
        /*00b2*/ 	.byte	0x01
	.zero		1


	//----- nvinfo : EIATTR_MERCURY_ISA_VERSION
	.align		4
        /*00b4*/ 	.byte	0x03, 0x5f
        /*00b6*/ 	.short	0x0101


	//----- nvinfo : EIATTR_VRC_CTA_INIT_COUNT
	.align		4
        /*00b8*/ 	.byte	0x02, 0x4a
	.zero		1
	.zero		1


	//----- nvinfo : EIATTR_EXIT_INSTR_OFFSETS
	.align		4
        /*00bc*/ 	.byte	0x04, 0x1c
        /*00be*/ 	.short	(.L_29 - .L_28)


	//   ....[0]....
.L_28:
        /*00c0*/ 	.word	0x00000750


	//   ....[1]....
        /*00c4*/ 	.word	0x00000870


	//----- nvinfo : EIATTR_CRS_STACK_SIZE
	.align		4
.L_29:
        /*00c8*/ 	.byte	0x04, 0x1e
        /*00ca*/ 	.short	(.L_31 - .L_30)
.L_30:
        /*00cc*/ 	.word	0x00000000


	//----- nvinfo : EIATTR_CBANK_PARAM_SIZE
	.align		4
.L_31:
        /*00d0*/ 	.byte	0x03, 0x19
        /*00d2*/ 	.short	0x0050


	//----- nvinfo : EIATTR_PARAM_CBANK
	.align		4
        /*00d4*/ 	.byte	0x04, 0x0a
        /*00d6*/ 	.short	(.L_33 - .L_32)
	.align		4
.L_32:
        /*00d8*/ 	.word	index@(.nv.constant0._Z9_kernel_0diPiPdS_S0_S0_S0_S0_S0_)
        /*00dc*/ 	.short	0x0380
        /*00de*/ 	.short	0x0050


	//----- nvinfo : EIATTR_SW_WAR
	.align		4
.L_33:
        /*00e0*/ 	.byte	0x04, 0x36
        /*00e2*/ 	.short	(.L_35 - .L_34)
.L_34:
        /*00e4*/ 	.word	0x00000008
.L_35:


//--------------------- .nv.callgraph             --------------------------
	.section	.nv.callgraph,"",@"SHT_CUDA_CALLGRAPH"
	.align	4
	.sectionentsize	8
	.align		4
        /*0000*/ 	.word	0x00000000
	.align		4
        /*0004*/ 	.word	0xffffffff
	.align		4
        /*0008*/ 	.word	0x00000000
	.align		4
        /*000c*/ 	.word	0xfffffffe
	.align		4
        /*0010*/ 	.word	0x00000000
	.align		4
        /*0014*/ 	.word	0xfffffffd
	.align		4
        /*0018*/ 	.word	0x00000000
	.align		4
        /*001c*/ 	.word	0xfffffffc


//--------------------- .text._Z9_kernel_0diPiPdS_S0_S0_S0_S0_S0_ --------------------------
	.section	.text._Z9_kernel_0diPiPdS_S0_S0_S0_S0_S0_,"ax",@progbits
	.align	128
.text._Z9_kernel_0diPiPdS_S0_S0_S0_S0_S0_:
        .type           _Z9_kernel_0diPiPdS_S0_S0_S0_S0_S0_,@function
        .size           _Z9_kernel_0diPiPdS_S0_S0_S0_S0_S0_,(.L_x_7 - _Z9_kernel_0diPiPdS_S0_S0_S0_S0_S0_)
        .other          _Z9_kernel_0diPiPdS_S0_S0_S0_S0_S0_,@"STO_CUDA_ENTRY STV_DEFAULT"
_Z9_kernel_0diPiPdS_S0_S0_S0_S0_S0_:
[----:B------:R-:W-:Y:S01]  /*0000*/  LDC R1, c[0x0][0x37c] ;  /* 0x0000df00ff017b82 */ /* 0x000fe20000000800 */
[----:B------:R-:W0:Y:S07]  /*0010*/  S2R R0, SR_CTAID.X ;  /* 0x0000000000007919 */ /* 0x000e2e0000002500 */
[----:B------:R-:W1:Y:S01]  /*0020*/  LDC.64 R2, c[0x0][0x3c0] ;  /* 0x0000f000ff027b82 */ /* 0x000e620000000a00 */
[----:B------:R-:W2:Y:S01]  /*0030*/  LDCU.64 UR6, c[0x0][0x358] ;  /* 0x00006b00ff0677ac */ /* 0x000ea20008000a00 */
[----:B------:R-:W0:Y:S01]  /*0040*/  S2R R15, SR_TID.X ;  /* 0x00000000000f7919 */ /* 0x000e220000002100 */
[----:B------:R-:W3:Y:S05]  /*0050*/  LDCU.64 UR4, c[0x0][0x380] ;  /* 0x00007000ff0477ac */ /* 0x000eea0008000a00 */
[----:B------:R-:W4:Y:S08]  /*0060*/  LDC.64 R4, c[0x0][0x3c8] ;  /* 0x0000f200ff047b82 */ /* 0x000f300000000a00 */
[----:B------:R-:W5:Y:S08]  /*0070*/  LDC.64 R8, c[0x0][0x3b8] ;  /* 0x0000ee00ff087b82 */ /* 0x000f700000000a00 */
[----:B------:R-:W3:Y:S01]  /*0080*/  LDC.64 R12, c[0x0][0x3a0] ;  /* 0x0000e800ff0c7b82 */ /* 0x000ee20000000a00 */
[----:B0-----:R-:W-:-:S05]  /*0090*/  LEA R17, R0, R15, 0x9 ;  /* 0x0000000f00117211 */ /* 0x001fca00078e48ff */
[----:B-1----:R-:W-:-:S04]  /*00a0*/  IMAD.WIDE.U32 R2, R17, 0x8, R2 ;  /* 0x0000000811027825 */ /* 0x002fc800078e0002 */
[C---:B----4-:R-:W-:Y:S02]  /*00b0*/  IMAD.WIDE.U32 R4, R17.reuse, 0x8, R4 ;  /* 0x0000000811047825 */ /* 0x050fe400078e0004 */
[----:B--2---:R-:W2:Y:S04]  /*00c0*/  LDG.E.64 R2, desc[UR6][R2.64] ;  /* 0x0000000602027981 */ /* 0x004ea8000c1e1b00 */
[----:B------:R-:W2:Y:S01]  /*00d0*/  LDG.E.64 R4, desc[UR6][R4.64] ;  /* 0x0000000604047981 */ /* 0x000ea2000c1e1b00 */
[----:B-----5:R-:W-:-:S04]  /*00e0*/  IMAD.WIDE.U32 R6, R17, 0x8, R8 ;  /* 0x0000000811067825 */ /* 0x020fc800078e0008 */
[C---:B---3--:R-:W-:Y:S01]  /*00f0*/  IMAD.WIDE.U32 R12, R17.reuse, 0x4, R12 ;  /* 0x00000004110c7825 */ /* 0x048fe200078e000c */
[----:B--2---:R-:W-:Y:S01]  /*0100*/  DFMA R10, R4, UR4, R2 ;  /* 0x00000004040a7c2b */ /* 0x004fe20008000002 */
[----:B------:R-:W0:Y:S06]  /*0110*/  LDC.64 R4, c[0x0][0x3a8] ;  /* 0x0000ea00ff047b82 */ /* 0x000e2c0000000a00 */
[----:B------:R1:W-:Y:S02]  /*0120*/  STG.E.64 desc[UR6][R6.64], R10 ;  /* 0x0000000a06007986 */ /* 0x0003e4000c101b06 */
[----:B------:R-:W-:Y:S06]  /*0130*/  BAR.SYNC.DEFER_BLOCKING 0x0 ;  /* 0x0000000000007b1d */ /* 0x000fec0000010000 */
[----:B------:R-:W2:Y:S04]  /*0140*/  LDG.E R19, desc[UR6][R12.64] ;  /* 0x000000060c137981 */ /* 0x000ea8000c1e1900 */
[----:B------:R-:W2:Y:S01]  /*0150*/  LDG.E R14, desc[UR6][R12.64+0x4] ;  /* 0x000004060c0e7981 */ /* 0x000ea2000c1e1900 */
[----:B------:R-:W-:Y:S01]  /*0160*/  BSSY.RECONVERGENT B0, `(.L_x_0) ;  /* 0x0000043000007945 */ /* 0x000fe20003800200 */
[----:B0-----:R-:W-:Y:S01]  /*0170*/  IMAD.WIDE.U32 R4, R17, 0x8, R4 ;  /* 0x0000000811047825 */ /* 0x001fe200078e0004 */
[----:B--2---:R-:W-:-:S13]  /*0180*/  ISETP.GE.AND P0, PT, R19, R14, PT ;  /* 0x0000000e1300720c */ /* 0x004fda0003f06270 */
[----:B-1----:R-:W-:Y:S05]  /*0190*/  @P0 BRA `(.L_x_1) ;  /* 0x0000000000fc0947 */ /* 0x002fea0003800000 */
[----:B------:R0:W5:Y:S01]  /*01a0*/  LDG.E.64 R2, desc[UR6][R4.64] ;  /* 0x0000000604027981 */ /* 0x000162000c1e1b00 */
[--C-:B------:R-:W-:Y:S01]  /*01b0*/  IMAD.IADD R10, R14, 0x1, -R19.reuse ;  /* 0x000000010e0a7824 */ /* 0x100fe200078e0a13 */
[----:B------:R-:W-:Y:S01]  /*01c0*/  IADD3 R11, PT, PT, R19, -R14, RZ ;  /* 0x8000000e130b7210 */ /* 0x000fe20007ffe0ff */
[----:B------:R-:W-:Y:S01]  /*01d0*/  BSSY.RECONVERGENT B1, `(.L_x_2) ;  /* 0x0000015000017945 */ /* 0x000fe20003800200 */
[----:B------:R-:W-:Y:S02]  /*01e0*/  IMAD.MOV.U32 R17, RZ, RZ, R19 ;  /* 0x000000ffff117224 */ /* 0x000fe400078e0013 */
[----:B------:R-:W-:Y:S02]  /*01f0*/  LOP3.LUT P1, R16, R10, 0x3, RZ, 0xc0, !PT ;  /* 0x000000030a107812 */ /* 0x000fe4000782c0ff */
[----:B------:R-:W-:-:S11]  /*0200*/  ISETP.GT.U32.AND P0, PT, R11, -0x4, PT ;  /* 0xfffffffc0b00780c */ /* 0x000fd60003f04070 */
[----:B0-----:R-:W-:Y:S05]  /*0210*/  @!P1 BRA `(.L_x_3) ;  /* 0x0000000000409947 */ /* 0x001fea0003800000 */
[----:B------:R-:W0:Y:S01]  /*0220*/  LDC.64 R10, c[0x0][0x3b0] ;  /* 0x0000ec00ff0a7b82 */ /* 0x000e220000000a00 */
[----:B------:R-:W-:Y:S01]  /*0230*/  IADD3 R16, PT, PT, -R16, RZ, RZ ;  /* 0x000000ff10107210 */ /* 0x000fe20007ffe1ff */
[----:B------:R-:W-:-:S06]  /*0240*/  IMAD.MOV.U32 R17, RZ, RZ, R19 ;  /* 0x000000ffff117224 */ /* 0x000fcc00078e0013 */
[----:B------:R-:W1:Y:S02]  /*0250*/  LDC.64 R12, c[0x0][0x390] ;  /* 0x0000e400ff0c7b82 */ /* 0x000e640000000a00 */
.L_x_4:
[----:B-1----:R-:W-:-:S06]  /*0260*/  IMAD.WIDE R20, R17, 0x4, R12 ;  /* 0x0000000411147825 */ /* 0x002fcc00078e020c */
[----:B--2---:R-:W2:Y:S01]  /*0270*/  LDG.E R21, desc[UR6][R20.64] ;  /* 0x0000000614157981 */ /* 0x004ea2000c1e1900 */
[----:B0-----:R-:W-:-:S06]  /*0280*/  IMAD.WIDE R18, R17, 0x8, R10 ;  /* 0x0000000811127825 */ /* 0x001fcc00078e020a */
[----:B------:R-:W3:Y:S01]  /*0290*/  LDG.E.64 R18, desc[UR6][R18.64] ;  /* 0x0000000612127981 */ /* 0x000ee2000c1e1b00 */
[----:B--2---:R-:W-:-:S06]  /*02a0*/  IMAD.WIDE R22, R21, 0x8, R8 ;  /* 0x0000000815167825 */ /* 0x004fcc00078e0208 */
[----:B------:R-:W3:Y:S01]  /*02b0*/  LDG.E.64 R22, desc[UR6][R22.64] ;  /* 0x0000000616167981 */ /* 0x000ee2000c1e1b00 */
[----:B------:R-:W-:-:S04]  /*02c0*/  IADD3 R16, PT, PT, R16, 0x1, RZ ;  /* 0x0000000110107810 */ /* 0x000fc80007ffe0ff */
[----:B------:R-:W-:Y:S01]  /*02d0*/  ISETP.NE.AND P1, PT, R16, RZ, PT ;  /* 0x000000ff1000720c */ /* 0x000fe20003f25270 */
[----:B------:R-:W-:Y:S01]  /*02e0*/  VIADD R17, R17, 0x1 ;  /* 0x0000000111117836 */ /* 0x000fe20000000000 */
[----:B---3-5:R-:W-:-:S07]  /*02f0*/  DFMA R2, R18, R22, R2 ;  /* 0x000000161202722b */ /* 0x028fce0000000002 */
[----:B------:R2:W-:Y:S04]  /*0300*/  STG.E.64 desc[UR6][R4.64], R2 ;  /* 0x0000000204007986 */ /* 0x0005e8000c101b06 */
[----:B------:R-:W-:Y:S05]  /*0310*/  @P1 BRA `(.L_x_4) ;  /* 0xfffffffc00d01947 */ /* 0x000fea000383ffff */
.L_x_3:
[----:B------:R-:W-:Y:S05]  /*0320*/  BSYNC.RECONVERGENT B1 ;  /* 0x0000000000017941 */ /* 0x000fea0003800200 */
.L_x_2:
[----:B------:R-:W-:Y:S05]  /*0330*/  @P0 BRA `(.L_x_1) ;  /* 0x0000000000940947 */ /* 0x000fea0003800000 */
[----:B------:R-:W0:Y:S01]  /*0340*/  LDC.64 R12, c[0x0][0x3b0] ;  /* 0x0000ec00ff0c7b82 */ /* 0x000e220000000a00 */
[----:B------:R-:W-:-:S07]  /*0350*/  IADD3 R14, PT, PT, -R14, R17, RZ ;  /* 0x000000110e0e7210 */ /* 0x000fce0007ffe1ff */
[----:B------:R-:W1:Y:S01]  /*0360*/  LDC.64 R10, c[0x0][0x390] ;  /* 0x0000e400ff0a7b82 */ /* 0x000e620000000a00 */
[----:B0-----:R-:W-:-:S05]  /*0370*/  IADD3 R12, P1, PT, R12, 0x10, RZ ;  /* 0x000000100c0c7810 */ /* 0x001fca0007f3e0ff */
[----:B------:R-:W-:Y:S01]  /*0380*/  IMAD.X R13, RZ, RZ, R13, P1 ;  /* 0x000000ffff0d7224 */ /* 0x000fe200008e060d */
[----:B-1----:R-:W-:-:S04]  /*0390*/  IADD3 R10, P0, PT, R10, 0x8, RZ ;  /* 0x000000080a0a7810 */ /* 0x002fc80007f1e0ff */
[----:B------:R-:W-:-:S09]  /*03a0*/  IADD3.X R11, PT, PT, RZ, R11, RZ, P0, !PT ;  /* 0x0000000bff0b7210 */ /* 0x000fd200007fe4ff */
.L_x_5:
[----:B------:R-:W-:-:S05]  /*03b0*/  IMAD.WIDE R20, R17, 0x4, R10 ;  /* 0x0000000411147825 */ /* 0x000fca00078e020a */
[----:B------:R-:W3:Y:S01]  /*03c0*/  LDG.E R27, desc[UR6][R20.64+-0x8] ;  /* 0xfffff806141b7981 */ /* 0x000ee2000c1e1900 */
[----:B------:R-:W-:-:S05]  /*03d0*/  IMAD.WIDE R18, R17, 0x8, R12 ;  /* 0x0000000811127825 */ /* 0x000fca00078e020c */
[----:B-1----:R-:W4:Y:S01]  /*03e0*/  LDG.E.64 R22, desc[UR6][R18.64+-0x10] ;  /* 0xfffff00612167981 */ /* 0x002f22000c1e1b00 */
[----:B---3--:R-:W-:-:S06]  /*03f0*/  IMAD.WIDE R26, R27, 0x8, R8 ;  /* 0x000000081b1a7825 */ /* 0x008fcc00078e0208 */
[----:B------:R-:W4:Y:S02]  /*0400*/  LDG.E.64 R26, desc[UR6][R26.64] ;  /* 0x000000061a1a7981 */ /* 0x000f24000c1e1b00 */
[----:B----45:R-:W-:-:S07]  /*0410*/  DFMA R22, R22, R26, R2 ;  /* 0x0000001a1616722b */ /* 0x030fce0000000002 */
[----:B------:R0:W-:Y:S04]  /*0420*/  STG.E.64 desc[UR6][R4.64], R22 ;  /* 0x0000001604007986 */ /* 0x0001e8000c101b06 */
[----:B------:R-:W3:Y:S04]  /*0430*/  LDG.E R29, desc[UR6][R20.64+-0x4] ;  /* 0xfffffc06141d7981 */ /* 0x000ee8000c1e1900 */
[----:B--2---:R-:W2:Y:S01]  /*0440*/  LDG.E.64 R2, desc[UR6][R18.64+-0x8] ;  /* 0xfffff80612027981 */ /* 0x004ea2000c1e1b00 */
[----:B---3--:R-:W-:-:S05]  /*0450*/  IMAD.WIDE R28, R29, 0x8, R8 ;  /* 0x000000081d1c7825 */ /* 0x008fca00078e0208 */
[----:B------:R-:W2:Y:S02]  /*0460*/  LDG.E.64 R24, desc[UR6][R28.64] ;  /* 0x000000061c187981 */ /* 0x000ea4000c1e1b00 */
[----:B--2---:R-:W-:-:S07]  /*0470*/  DFMA R24, R2, R24, R22 ;  /* 0x000000180218722b */ /* 0x004fce0000000016 */
[----:B------:R1:W-:Y:S04]  /*0480*/  STG.E.64 desc[UR6][R4.64], R24 ;  /* 0x0000001804007986 */ /* 0x0003e8000c101b06 */
[----:B------:R-:W2:Y:S02]  /*0490*/  LDG.E R3, desc[UR6][R20.64] ;  /* 0x0000000614037981 */ /* 0x000ea4000c1e1900 */
[----:B--2---:R-:W-:Y:S02]  /*04a0*/  IMAD.WIDE R26, R3, 0x8, R8 ;  /* 0x00000008031a7825 */ /* 0x004fe400078e0208 */
[----:B------:R-:W0:Y:S04]  /*04b0*/  LDG.E.64 R2, desc[UR6][R18.64] ;  /* 0x0000000612027981 */ /* 0x000e28000c1e1b00 */
[----:B------:R-:W0:Y:S02]  /*04c0*/  LDG.E.64 R26, desc[UR6][R26.64] ;  /* 0x000000061a1a7981 */ /* 0x000e24000c1e1b00 */
[----:B0-----:R-:W-:-:S07]  /*04d0*/  DFMA R22, R2, R26, R24 ;  /* 0x0000001a0216722b */ /* 0x001fce0000000018 */
[----:B------:R1:W-:Y:S04]  /*04e0*/  STG.E.64 desc[UR6][R4.64], R22 ;  /* 0x0000001604007986 */ /* 0x0003e8000c101b06 */
[----:B------:R-:W2:Y:S02]  /*04f0*/  LDG.E R3, desc[UR6][R20.64+0x4] ;  /* 0x0000040614037981 */ /* 0x000ea4000c1e1900 */
[----:B--2---:R-:W-:Y:S02]  /*0500*/  IMAD.WIDE R26, R3, 0x8, R8 ;  /* 0x00000008031a7825 */ /* 0x004fe400078e0208 */
[----:B------:R-:W2:Y:S04]  /*0510*/  LDG.E.64 R2, desc[UR6][R18.64+0x8] ;  /* 0x0000080612027981 */ /* 0x000ea8000c1e1b00 */
[----:B------:R-:W2:Y:S01]  /*0520*/  LDG.E.64 R28, desc[UR6][R26.64] ;  /* 0x000000061a1c7981 */ /* 0x000ea2000c1e1b00 */
[----:B------:R-:W-:-:S04]  /*0530*/  IADD3 R14, PT, PT, R14, 0x4, RZ ;  /* 0x000000040e0e7810 */ /* 0x000fc80007ffe0ff */
[----:B------:R-:W-:Y:S02]  /*0540*/  ISETP.NE.AND P0, PT, R14, RZ, PT ;  /* 0x000000ff0e00720c */ /* 0x000fe40003f05270 */
[----:B------:R-:W-:Y:S01]  /*0550*/  IADD3 R17, PT, PT, R17, 0x4, RZ ;  /* 0x0000000411117810 */ /* 0x000fe20007ffe0ff */
[----:B--2---:R-:W-:-:S07]  /*0560*/  DFMA R2, R2, R28, R22 ;  /* 0x0000001c0202722b */ /* 0x004fce0000000016 */
[----:B------:R1:W-:Y:S03]  /*0570*/  STG.E.64 desc[UR6][R4.64], R2 ;  /* 0x0000000204007986 */ /* 0x0003e6000c101b06 */
[----:B------:R-:W-:Y:S05]  /*0580*/  @P0 BRA `(.L_x_5) ;  /* 0xfffffffc00880947 */ /* 0x000fea000383ffff */
.L_x_1:
[----:B------:R-:W-:Y:S05]  /*0590*/  BSYNC.RECONVERGENT B0 ;  /* 0x0000000000007941 */ /* 0x000fea0003800200 */
.L_x_0:
[----:B------:R-:W-:Y:S06]  /*05a0*/  BAR.SYNC.DEFER_BLOCKING 0x0 ;  /* 0x0000000000007b1d */ /* 0x000fec0000010000 */
[----:B-12---:R-:W2:Y:S04]  /*05b0*/  LDG.E.64 R4, desc[UR6][R4.64] ;  /* 0x0000000604047981 */ /* 0x006ea8000c1e1b00 */
[----:B------:R-:W2:Y:S01]  /*05c0*/  LDG.E.64 R6, desc[UR6][R6.64] ;  /* 0x0000000606067981 */ /* 0x000ea2000c1e1b00 */
[----:B------:R-:W0:Y:S01]  /*05d0*/  S2UR UR5, SR_CgaCtaId ;  /* 0x00000000000579c3 */ /* 0x000e220000008800 */
[----:B------:R-:W-:Y:S01]  /*05e0*/  UMOV UR4, 0x400 ;  /* 0x0000040000047882 */ /* 0x000fe20000000000 */
[----:B------:R-:W-:-:S02]  /*05f0*/  ISETP.GT.U32.AND P1, PT, R15, 0xff, PT ;  /* 0x000000ff0f00780c */ /* 0x000fc40003f24070 */
[----:B------:R-:W-:Y:S01]  /*0600*/  ISETP.GT.U32.AND P0, PT, R15, 0x7f, PT ;  /* 0x0000007f0f00780c */ /* 0x000fe20003f04070 */
[----:B0-----:R-:W-:-:S06]  /*0610*/  ULEA UR4, UR5, UR4, 0x18 ;  /* 0x0000000405047291 */ /* 0x001fcc000f8ec0ff */
[----:B-----5:R-:W-:-:S05]  /*0620*/  LEA R2, R15, UR4, 0x3 ;  /* 0x000000040f027c11 */ /* 0x020fca000f8e18ff */
[----:B------:R-:W0:Y:S01]  /*0630*/  @!P1 LDS.64 R10, [R2+0x800] ;  /* 0x00080000020a9984 */ /* 0x000e220000000a00 */
[----:B--2---:R-:W-:-:S07]  /*0640*/  DMUL R8, R4, R6 ;  /* 0x0000000604087228 */ /* 0x004fce0000000000 */
[----:B------:R-:W-:Y:S01]  /*0650*/  STS.64 [R2], R8 ;  /* 0x0000000802007388 */ /* 0x000fe20000000a00 */
[----:B0-----:R-:W-:-:S07]  /*0660*/  @!P1 DADD R10, R8, R10 ;  /* 0x00000000080a9229 */ /* 0x001fce000000000a */
[----:B------:R-:W-:Y:S01]  /*0670*/  @!P1 STS.64 [R2], R10 ;  /* 0x0000000a02009388 */ /* 0x000fe20000000a00 */
[----:B------:R-:W-:Y:S01]  /*0680*/  BAR.SYNC.DEFER_BLOCKING 0x0 ;  /* 0x0000000000007b1d */ /* 0x000fe20000010000 */
[----:B------:R-:W-:-:S05]  /*0690*/  ISETP.GT.U32.AND P1, PT, R15, 0x3f, PT ;  /* 0x0000003f0f00780c */ /* 0x000fca0003f24070 */
[----:B------:R-:W-:Y:S04]  /*06a0*/  @!P0 LDS.64 R4, [R2] ;  /* 0x0000000002048984 */ /* 0x000fe80000000a00 */
[----:B------:R-:W0:Y:S02]  /*06b0*/  @!P0 LDS.64 R6, [R2+0x400] ;  /* 0x0004000002068984 */ /* 0x000e240000000a00 */
[----:B0-----:R-:W-:-:S07]  /*06c0*/  @!P0 DADD R4, R4, R6 ;  /* 0x0000000004048229 */ /* 0x001fce0000000006 */
[----:B------:R-:W-:Y:S01]  /*06d0*/  @!P0 STS.64 [R2], R4 ;  /* 0x0000000402008388 */ /* 0x000fe20000000a00 */
[----:B------:R-:W-:Y:S01]  /*06e0*/  BAR.SYNC.DEFER_BLOCKING 0x0 ;  /* 0x0000000000007b1d */ /* 0x000fe20000010000 */
[----:B------:R-:W-:-:S05]  /*06f0*/  ISETP.GT.U32.AND P0, PT, R15, 0x1f, PT ;  /* 0x0000001f0f00780c */ /* 0x000fca0003f04070 */
[----:B------:R-:W-:Y:S04]  /*0700*/  @!P1 LDS.64 R6, [R2] ;  /* 0x0000000002069984 */ /* 0x000fe80000000a00 */
[----:B------:R-:W0:Y:S02]  /*0710*/  @!P1 LDS.64 R12, [R2+0x200] ;  /* 0x00020000020c9984 */ /* 0x000e240000000a00 */
[----:B0-----:R-:W-:-:S07]  /*0720*/  @!P1 DADD R6, R6, R12 ;  /* 0x0000000006069229 */ /* 0x001fce000000000c */
[----:B------:R0:W-:Y:S01]  /*0730*/  @!P1 STS.64 [R2], R6 ;  /* 0x0000000602009388 */ /* 0x0001e20000000a00 */
[----:B------:R-:W-:Y:S06]  /*0740*/  BAR.SYNC.DEFER_BLOCKING 0x0 ;  /* 0x0000000000007b1d */ /* 0x000fec0000010000 */
[----:B------:R-:W-:Y:S05]  /*0750*/  @P0 EXIT ;  /* 0x000000000000094d */ /* 0x000fea0003800000 */
[----:B------:R-:W-:Y:S04]  /*0760*/  LDS.64 R4, [R2] ;  /* 0x0000000002047984 */ /* 0x000fe80000000a00 */
[----:B0-----:R-:W0:Y:S04]  /*0770*/  LDS.64 R6, [R2+0x100] ;  /* 0x0001000002067984 */ /* 0x001e280000000a00 */
[----:B------:R-:W1:Y:S04]  /*0780*/  LDS.64 R8, [R2+0x80] ;  /* 0x0000800002087984 */ /* 0x000e680000000a00 */
[----:B------:R-:W2:Y:S04]  /*0790*/  LDS.64 R10, [R2+0x40] ;  /* 0x00004000020a7984 */ /* 0x000ea80000000a00 */
[----:B------:R-:W3:Y:S04]  /*07a0*/  LDS.64 R12, [R2+0x20] ;  /* 0x00002000020c7984 */ /* 0x000ee80000000a00 */
[----:B------:R-:W4:Y:S01]  /*07b0*/  LDS.64 R14, [R2+0x10] ;  /* 0x00001000020e7984 */ /* 0x000f220000000a00 */
[----:B0-----:R-:W-:-:S03]  /*07c0*/  DADD R4, R4, R6 ;  /* 0x0000000004047229 */ /* 0x001fc60000000006 */
[----:B------:R-:W0:Y:S05]  /*07d0*/  LDS.64 R6, [R2+0x8] ;  /* 0x0000080002067984 */ /* 0x000e2a0000000a00 */
[----:B-1----:R-:W-:Y:S01]  /*07e0*/  DADD R4, R4, R8 ;  /* 0x0000000004047229 */ /* 0x002fe20000000008 */
[----:B------:R-:W1:Y:S07]  /*07f0*/  LDC.64 R8, c[0x0][0x398] ;  /* 0x0000e600ff087b82 */ /* 0x000e6e0000000a00 */
[----:B--2---:R-:W-:-:S08]  /*0800*/  DADD R4, R4, R10 ;  /* 0x0000000004047229 */ /* 0x004fd0000000000a */
[----:B---3--:R-:W-:-:S08]  /*0810*/  DADD R4, R4, R12 ;  /* 0x0000000004047229 */ /* 0x008fd0000000000c */
[----:B----4-:R-:W-:Y:S01]  /*0820*/  DADD R4, R4, R14 ;  /* 0x0000000004047229 */ /* 0x010fe2000000000e */
[----:B-1----:R-:W-:-:S06]  /*0830*/  IMAD.WIDE.U32 R8, R0, 0x8, R8 ;  /* 0x0000000800087825 */ /* 0x002fcc00078e0008 */
[----:B------:R-:W-:Y:S01]  /*0840*/  STS.64 [R2], R4 ;  /* 0x0000000402007388 */ /* 0x000fe20000000a00 */
[----:B0-----:R-:W-:-:S07]  /*0850*/  DADD R6, R4, R6 ;  /* 0x0000000004067229 */ /* 0x001fce0000000006 */
[----:B------:R-:W-:Y:S01]  /*0860*/  STG.E.64 desc[UR6][R8.64], R6 ;  /* 0x0000000608007986 */ /* 0x000fe2000c101b06 */
[----:B------:R-:W-:Y:S05]  /*0870*/  EXIT ;  /* 0x000000000000794d */ /* 0x000fea0003800000 */
.L_x_6:
[----:B------:R-:W-:-:S00]  /*0880*/  BRA `(.L_x_6) ;  /* 0xfffffffc00fc7947 */ /* 0x000fc0000383ffff */
[----:B------:R-:W-:-:S00]  /*0890*/  NOP ;  /* 0x0000000000007918 */ /* 0x000fc00000000000 */
        /* <DEDUP_REMOVED lines=14> */
.L_x_7:


//--------------------- .nv.shared._Z9_kernel_0diPiPdS_S0_S0_S0_S0_S0_ --------------------------
	.section	.nv.shared._Z9_kernel_0diPiPdS_S0_S0_S0_S0_S0_,"aw",@nobits
	.sectionflags	@""
	.align	8
.nv.shared._Z9_kernel_0diPiPdS_S0_S0_S0_S0_S0_:
	.zero		5120


//--------------------- .nv.shared.reserved.0     --------------------------
	.section	.nv.shared.reserved.0,"aw",@nobits
	.weak		__nv_reservedSMEM_offset_0_alias
	.size		__nv_reservedSMEM_offset_0_alias, 0, 64
	.other		__nv_reservedSMEM_offset_0_alias,@"STO_CUDA_RESERVED_SHARED STV_DEFAULT"
__nv_reservedSMEM_offset_0_alias:
	.zero		0
	.zero		64


//--------------------- .nv.constant0._Z9_kernel_0diPiPdS_S0_S0_S0_S0_S0_ --------------------------
	.section	.nv.constant0._Z9_kernel_0diPiPdS_S0_S0_S0_S0_S0_,"a",@progbits
	.sectionflags	@""
	.align	4
.nv.constant0._Z9_kernel_0diPiPdS_S0_S0_S0_S0_S0_:
	.zero		976


//--------------------- SYMBOLS --------------------------

	.type		.nv.reservedSmem.offset0,@object
	.size		.nv.reservedSmem.offset0,0x4
	.type		.nv.reservedSmem.cap,@object
	.size		.nv.reservedSmem.cap,0x4
